//
// Generated by NVIDIA NVVM Compiler
//
// Compiler Build ID: CL-36424714
// Cuda compilation tools, release 13.0, V13.0.88
// Based on NVVM 20.0.0
//

.version 9.0
.target sm_100
.address_size 64

	// .globl	_Z9PalindromPi

.visible .entry _Z9PalindromPi(
	.param .u64 .ptr .align 1 _Z9PalindromPi_param_0
)
{
	.reg .pred 	%p<3>;
	.reg .b32 	%r<17>;
	.reg .b64 	%rd<3>;

	ld.param.u64 	%rd2, [_Z9PalindromPi_param_0];
	cvta.to.global.u64 	%rd1, %rd2;
	ld.global.u32 	%r14, [%rd1];
	setp.lt.s32 	%p1, %r14, 1;
	mov.b32 	%r16, 0;
	@%p1 bra 	$L__BB0_3;
	mov.b32 	%r16, 0;
$L__BB0_2:
	mul.hi.s32 	%r9, %r14, 1717986919;
	shr.u32 	%r10, %r9, 31;
	shr.s32 	%r11, %r9, 2;
	add.s32 	%r5, %r11, %r10;
	mul.lo.s32 	%r12, %r5, 10;
	sub.s32 	%r13, %r14, %r12;
	mad.lo.s32 	%r16, %r16, 10, %r13;
	setp.gt.s32 	%p2, %r14, 9;
	mov.u32 	%r14, %r5;
	@%p2 bra 	$L__BB0_2;
$L__BB0_3:
	st.global.u32 	[%rd1], %r16;
	ret;

}


// ===== COMPILED SASS (sm_100) =====

	.target	sm_100

	.elftype	@"ET_EXEC"


//--------------------- .note.nv.tkinfo           --------------------------
	.section	.note.nv.tkinfo,"",@"SHT_NOTE"
	.sectionflags	@"SHF_NOTE_NV_TKINFO"
	.tkinfo
        /*0018*/ 	.word	0x00000002
        /*0030*/ 	.string	""
        /*0030*/ 	.string	"ptxas"
        /*0030*/ 	.string	"Cuda compilation tools, release 13.0, V13.0.88"
        /*0030*/ 	.string	"Build cuda_13.0.r13.0/compiler.36424714_0"
        /*0030*/ 	.string	"-arch sm_100 -m 64 "



//--------------------- .note.nv.cuinfo           --------------------------
	.section	.note.nv.cuinfo,"",@"SHT_NOTE"
	.sectionflags	@"SHF_NOTE_NV_CUINFO"
        /*0018*/ 	.short	0x0002
        /*001a*/ 	.short	0x0064
        /*001c*/ 	.short	0x0082
	.zero		2


//--------------------- .nv.info                  --------------------------
	.section	.nv.info,"",@"SHT_CUDA_INFO"
	.align	4


	//----- nvinfo : EIATTR_REGCOUNT
	.align		4
        /*0000*/ 	.byte	0x04, 0x2f
        /*0002*/ 	.short	(.L_1 - .L_0)
	.align		4
.L_0:
        /*0004*/ 	.word	index@(_Z9PalindromPi)
        /*0008*/ 	.word	0x0000000a


	//----- nvinfo : EIATTR_FRAME_SIZE
	.align		4
.L_1:
        /*000c*/ 	.byte	0x04, 0x11
        /*000e*/ 	.short	(.L_3 - .L_2)
	.align		4
.L_2:
        /*0010*/ 	.word	index@(_Z9PalindromPi)
        /*0014*/ 	.word	0x00000000


	//----- nvinfo : EIATTR_MIN_STACK_SIZE
	.align		4
.L_3:
        /*0018*/ 	.byte	0x04, 0x12
        /*001a*/ 	.short	(.L_5 - .L_4)
	.align		4
.L_4:
        /*001c*/ 	.word	index@(_Z9PalindromPi)
        /*0020*/ 	.word	0x00000000
.L_5:


//--------------------- .nv.compat                --------------------------
	.section	.nv.compat,"",@"SHT_CUDA_COMPAT_INFO"
	.align	4
        /*0000*/ 	.byte	0x02, 0x09, 0x00, 0x00, 0x02, 0x02, 0x01, 0x00, 0x02, 0x05, 0x05, 0x00, 0x03, 0x07, 0x01, 0x01
        /*0010*/ 	.byte	0x02, 0x03, 0x00, 0x00, 0x02, 0x06, 0x01, 0x00, 0x04, 0x0b, 0x08, 0x00, 0x09, 0x00, 0x00, 0x00
        /*0020*/ 	.byte	0x00, 0x00, 0x00, 0x00


//--------------------- .nv.info._Z9PalindromPi   --------------------------
	.section	.nv.info._Z9PalindromPi,"",@"SHT_CUDA_INFO"
	.sectionflags	@""
	.align	4


	//----- nvinfo : EIATTR_CUDA_API_VERSION
	.align		4
        /*0000*/ 	.byte	0x04, 0x37
        /*0002*/ 	.short	(.L_7 - .L_6)
.L_6:
        /*0004*/ 	.word	0x00000082


	//----- nvinfo : EIATTR_KPARAM_INFO
	.align		4
.L_7:
        /*0008*/ 	.byte	0x04, 0x17
        /*000a*/ 	.short	(.L_9 - .L_8)
.L_8:
        /*000c*/ 	.word	0x00000000
        /*0010*/ 	.short	0x0000
        /*0012*/ 	.short	0x0000
        /*0014*/ 	.byte	0x00, 0xf5, 0x21, 0x00


	//----- nvinfo : EIATTR_SPARSE_MMA_MASK
	.align		4
.L_9:
        /*0018*/ 	.byte	0x03, 0x50
        /*001a*/ 	.short	0x0000


	//----- nvinfo : EIATTR_MAXREG_COUNT
	.align		4
        /*001c*/ 	.byte	0x03, 0x1b
        /*001e*/ 	.short	0x00ff


	//----- nvinfo : EIATTR_MERCURY_ISA_VERSION
	.align		4
        /*0020*/ 	.byte	0x03, 0x5f
        /*0022*/ 	.short	0x0101


	//----- nvinfo : EIATTR_VRC_CTA_INIT_COUNT
	.align		4
        /*0024*/ 	.byte	0x02, 0x4a
	.zero		1
	.zero		1


	//----- nvinfo : EIATTR_EXIT_INSTR_OFFSETS
	.align		4
        /*0028*/ 	.byte	0x04, 0x1c
        /*002a*/ 	.short	(.L_11 - .L_10)


	//   ....[0]....
.L_10:
        /*002c*/ 	.word	0x00000110


	//----- nvinfo : EIATTR_CBANK_PARAM_SIZE
	.align		4
.L_11:
        /*0030*/ 	.byte	0x03, 0x19
        /*0032*/ 	.short	0x0008


	//----- nvinfo : EIATTR_PARAM_CBANK
	.align		4
        /*0034*/ 	.byte	0x04, 0x0a
        /*0036*/ 	.short	(.L_13 - .L_12)
	.align		4
.L_12:
        /*0038*/ 	.word	index@(.nv.constant0._Z9PalindromPi)
        /*003c*/ 	.short	0x0380
        /*003e*/ 	.short	0x0008


	//----- nvinfo : EIATTR_SW_WAR
	.align		4
.L_13:
        /*0040*/ 	.byte	0x04, 0x36
        /*0042*/ 	.short	(.L_15 - .L_14)
.L_14:
        /*0044*/ 	.word	0x00000008
.L_15:


//--------------------- .nv.callgraph             --------------------------
	.section	.nv.callgraph,"",@"SHT_CUDA_CALLGRAPH"
	.align	4
	.sectionentsize	8
	.align		4
        /*0000*/ 	.word	0x00000000
	.align		4
        /*0004*/ 	.word	0xffffffff
	.align		4
        /*0008*/ 	.word	0x00000000
	.align		4
        /*000c*/ 	.word	0xfffffffe
	.align		4
        /*0010*/ 	.word	0x00000000
	.align		4
        /*0014*/ 	.word	0xfffffffd
	.align		4
        /*0018*/ 	.word	0x00000000
	.align		4
        /*001c*/ 	.word	0xfffffffc


//--------------------- .text._Z9PalindromPi      --------------------------
	.section	.text._Z9PalindromPi,"ax",@progbits
	.align	128
        .global         _Z9PalindromPi
        .type           _Z9PalindromPi,@function
        .size           _Z9PalindromPi,(.L_x_3 - _Z9PalindromPi)
        .other          _Z9PalindromPi,@"STO_CUDA_ENTRY STV_DEFAULT"
_Z9PalindromPi:
.text._Z9PalindromPi:
[----:B------:R-:W-:Y:S08]  /*0000*/  LDC R1, c[0x0][0x37c] ;  /* 0x0000df00ff017b82 */ /* 0x000ff00000000800 */
[----:B------:R-:W0:Y:S01]  /*0010*/  LDC.64 R2, c[0x0][0x380] ;  /* 0x0000e000ff027b82 */ /* 0x000e220000000a00 */
[----:B------:R-:W0:Y:S02]  /*0020*/  LDCU.64 UR4, c[0x0][0x358] ;  /* 0x00006b00ff0477ac */ /* 0x000e240008000a00 */
[----:B0-----:R-:W2:Y:S01]  /*0030*/  LDG.E R0, desc[UR4][R2.64] ;  /* 0x0000000402007981 */ /* 0x001ea2000c1e1900 */
[----:B------:R-:W-:Y:S01]  /*0040*/  IMAD.MOV.U32 R5, RZ, RZ, RZ ;  /* 0x000000ffff057224 */ /* 0x000fe200078e00ff */
[----:B--2---:R-:W-:-:S13]  /*0050*/  ISETP.GE.AND P0, PT, R0, 0x1, PT ;  /* 0x000000010000780c */ /* 0x004fda0003f06270 */
[----:B------:R-:W-:Y:S05]  /*0060*/  @!P0 BRA `(.L_x_0) ;  /* 0x0000000000248947 */ /* 0x000fea0003800000 */
[----:B------:R-:W-:-:S07]  /*0070*/  HFMA2 R5, -RZ, RZ, 0, 0 ;  /* 0x00000000ff057431 */ /* 0x000fce00000001ff */
.L_x_1:
[C---:B------:R-:W-:Y:S01]  /*0080*/  IMAD.HI R4, R0.reuse, 0x66666667, RZ ;  /* 0x6666666700047827 */ /* 0x040fe200078e02ff */
[----:B------:R-:W-:-:S04]  /*0090*/  ISETP.GT.AND P0, PT, R0, 0x9, PT ;  /* 0x000000090000780c */ /* 0x000fc80003f04270 */
[----:B------:R-:W-:-:S04]  /*00a0*/  SHF.R.U32.HI R7, RZ, 0x1f, R4 ;  /* 0x0000001fff077819 */ /* 0x000fc80000011604 */
[----:B------:R-:W-:-:S05]  /*00b0*/  LEA.HI.SX32 R7, R4, R7, 0x1e ;  /* 0x0000000704077211 */ /* 0x000fca00078ff2ff */
[----:B------:R-:W-:-:S04]  /*00c0*/  IMAD R0, R7, -0xa, R0 ;  /* 0xfffffff607007824 */ /* 0x000fc800078e0200 */
[----:B------:R-:W-:Y:S02]  /*00d0*/  IMAD R5, R5, 0xa, R0 ;  /* 0x0000000a05057824 */ /* 0x000fe400078e0200 */
[----:B------:R-:W-:Y:S01]  /*00e0*/  IMAD.MOV.U32 R0, RZ, RZ, R7 ;  /* 0x000000ffff007224 */ /* 0x000fe200078e0007 */
[----:B------:R-:W-:Y:S06]  /*00f0*/  @P0 BRA `(.L_x_1) ;  /* 0xfffffffc00e00947 */ /* 0x000fec000383ffff */
.L_x_0:
[----:B------:R-:W-:Y:S01]  /*0100*/  STG.E desc[UR4][R2.64], R5 ;  /* 0x0000000502007986 */ /* 0x000fe2000c101904 */
[----:B------:R-:W-:Y:S05]  /*0110*/  EXIT ;  /* 0x000000000000794d */ /* 0x000fea0003800000 */
.L_x_2:
[----:B------:R-:W-:-:S00]  /*0120*/  BRA `(.L_x_2) ;  /* 0xfffffffc00fc7947 */ /* 0x000fc0000383ffff */
[----:B------:R-:W-:-:S00]  /*0130*/  NOP ;  /* 0x0000000000007918 */ /* 0x000fc00000000000 */
        /* <DEDUP_REMOVED lines=12> */
.L_x_3:


//--------------------- .nv.shared.reserved.0     --------------------------
	.section	.nv.shared.reserved.0,"aw",@nobits
	.weak		__nv_reservedSMEM_offset_0_alias
	.size		__nv_reservedSMEM_offset_0_alias, 0, 64
	.other		__nv_reservedSMEM_offset_0_alias,@"STO_CUDA_RESERVED_SHARED STV_DEFAULT"
__nv_reservedSMEM_offset_0_alias:
	.zero		0
	.zero		64


//--------------------- .nv.constant0._Z9PalindromPi --------------------------
	.section	.nv.constant0._Z9PalindromPi,"a",@progbits
	.sectionflags	@""
	.align	4
.nv.constant0._Z9PalindromPi:
	.zero		904


//--------------------- SYMBOLS --------------------------

	.type		.nv.reservedSmem.offset0,@object
	.size		.nv.reservedSmem.offset0,0x4
